//
// Generated by NVIDIA NVVM Compiler
//
// Compiler Build ID: CL-36424714
// Cuda compilation tools, release 13.0, V13.0.88
// Based on NVVM 20.0.0
//

.version 9.0
.target sm_100
.address_size 64

	// .globl	_Z7computePiiiiiiii
.const .align 1 .b8 _image[588];
.const .align 4 .b8 _label[12];

.visible .entry _Z7computePiiiiiiii(
	.param .u64 .ptr .align 1 _Z7computePiiiiiiii_param_0,
	.param .u32 _Z7computePiiiiiiii_param_1,
	.param .u32 _Z7computePiiiiiiii_param_2,
	.param .u32 _Z7computePiiiiiiii_param_3,
	.param .u32 _Z7computePiiiiiiii_param_4,
	.param .u32 _Z7computePiiiiiiii_param_5,
	.param .u32 _Z7computePiiiiiiii_param_6,
	.param .u32 _Z7computePiiiiiiii_param_7
)
{
	.reg .pred 	%p<24>;
	.reg .b32 	%r<206>;
	.reg .b64 	%rd<33>;

	ld.param.u64 	%rd2, [_Z7computePiiiiiiii_param_0];
	ld.param.u32 	%r75, [_Z7computePiiiiiiii_param_1];
	ld.param.u32 	%r189, [_Z7computePiiiiiiii_param_2];
	ld.param.u32 	%r77, [_Z7computePiiiiiiii_param_3];
	ld.param.u32 	%r78, [_Z7computePiiiiiiii_param_4];
	ld.param.u32 	%r79, [_Z7computePiiiiiiii_param_5];
	cvta.to.global.u64 	%rd1, %rd2;
	mov.u32 	%r81, %ntid.x;
	mov.u32 	%r82, %ctaid.x;
	mov.u32 	%r83, %tid.x;
	mad.lo.s32 	%r1, %r81, %r82, %r83;
	add.s32 	%r2, %r77, %r75;
	add.s32 	%r3, %r78, %r189;
	setp.lt.s32 	%p1, %r78, 1;
	mov.b32 	%r187, 0;
	@%p1 bra 	$L__BB0_15;
	setp.lt.s32 	%p2, %r77, 1;
	@%p2 bra 	$L__BB0_15;
	add.s32 	%r86, %r75, 1;
	max.s32 	%r87, %r2, %r86;
	sub.s32 	%r88, %r87, %r75;
	and.b32  	%r4, %r88, 7;
	add.s32 	%r5, %r4, -1;
	and.b32  	%r6, %r88, 3;
	sub.s32 	%r7, %r75, %r87;
	and.b32  	%r8, %r88, -8;
	and.b32  	%r9, %r88, 1;
	mul.lo.s32 	%r10, %r1, 196;
	mov.b32 	%r187, 0;
	mov.u64 	%rd13, _image;
	mov.u32 	%r173, %r189;
$L__BB0_3:
	setp.gt.u32 	%p3, %r7, -8;
	mad.lo.s32 	%r13, %r173, 14, %r10;
	mov.u32 	%r179, %r75;
	@%p3 bra 	$L__BB0_6;
	mov.b32 	%r177, 0;
	mov.u32 	%r179, %r75;
$L__BB0_5:
	.pragma "nounroll";
	add.s32 	%r91, %r13, %r179;
	cvt.s64.s32 	%rd3, %r91;
	add.s64 	%rd5, %rd13, %rd3;
	ld.const.u8 	%r92, [%rd5];
	add.s32 	%r93, %r187, %r92;
	ld.const.u8 	%r94, [%rd5+1];
	add.s32 	%r95, %r93, %r94;
	ld.const.u8 	%r96, [%rd5+2];
	add.s32 	%r97, %r95, %r96;
	ld.const.u8 	%r98, [%rd5+3];
	add.s32 	%r99, %r97, %r98;
	ld.const.u8 	%r100, [%rd5+4];
	add.s32 	%r101, %r99, %r100;
	ld.const.u8 	%r102, [%rd5+5];
	add.s32 	%r103, %r101, %r102;
	ld.const.u8 	%r104, [%rd5+6];
	add.s32 	%r105, %r103, %r104;
	ld.const.u8 	%r106, [%rd5+7];
	add.s32 	%r187, %r105, %r106;
	add.s32 	%r179, %r179, 8;
	add.s32 	%r177, %r177, 8;
	setp.ne.s32 	%p4, %r177, %r8;
	@%p4 bra 	$L__BB0_5;
$L__BB0_6:
	setp.eq.s32 	%p5, %r4, 0;
	@%p5 bra 	$L__BB0_14;
	setp.lt.u32 	%p6, %r5, 3;
	@%p6 bra 	$L__BB0_9;
	add.s32 	%r108, %r13, %r179;
	cvt.s64.s32 	%rd6, %r108;
	add.s64 	%rd8, %rd13, %rd6;
	ld.const.u8 	%r109, [%rd8];
	add.s32 	%r110, %r187, %r109;
	ld.const.u8 	%r111, [%rd8+1];
	add.s32 	%r112, %r110, %r111;
	ld.const.u8 	%r113, [%rd8+2];
	add.s32 	%r114, %r112, %r113;
	ld.const.u8 	%r115, [%rd8+3];
	add.s32 	%r187, %r114, %r115;
	add.s32 	%r179, %r179, 4;
$L__BB0_9:
	setp.eq.s32 	%p7, %r6, 0;
	@%p7 bra 	$L__BB0_14;
	setp.eq.s32 	%p8, %r6, 1;
	@%p8 bra 	$L__BB0_12;
	add.s32 	%r117, %r13, %r179;
	cvt.s64.s32 	%rd9, %r117;
	add.s64 	%rd11, %rd13, %rd9;
	ld.const.u8 	%r118, [%rd11];
	add.s32 	%r119, %r187, %r118;
	ld.const.u8 	%r120, [%rd11+1];
	add.s32 	%r187, %r119, %r120;
	add.s32 	%r179, %r179, 2;
$L__BB0_12:
	setp.eq.s32 	%p9, %r9, 0;
	@%p9 bra 	$L__BB0_14;
	add.s32 	%r121, %r13, %r179;
	cvt.s64.s32 	%rd12, %r121;
	add.s64 	%rd14, %rd13, %rd12;
	ld.const.u8 	%r122, [%rd14];
	add.s32 	%r187, %r187, %r122;
$L__BB0_14:
	add.s32 	%r173, %r173, 1;
	setp.lt.s32 	%p10, %r173, %r3;
	@%p10 bra 	$L__BB0_3;
$L__BB0_15:
	setp.lt.s32 	%p11, %r78, 1;
	mov.b32 	%r204, 0;
	@%p11 bra 	$L__BB0_30;
	shl.b32 	%r125, %r77, 1;
	setp.ge.s32 	%p12, %r77, %r125;
	mul.lo.s32 	%r37, %r1, 196;
	@%p12 bra 	$L__BB0_30;
	add.s32 	%r127, %r2, 1;
	add.s32 	%r128, %r2, %r77;
	max.s32 	%r129, %r127, %r128;
	sub.s32 	%r130, %r129, %r2;
	and.b32  	%r38, %r130, 7;
	add.s32 	%r39, %r38, -1;
	and.b32  	%r40, %r130, 3;
	sub.s32 	%r131, %r77, %r129;
	add.s32 	%r41, %r131, %r75;
	and.b32  	%r42, %r130, 1;
	and.b32  	%r132, %r130, -8;
	neg.s32 	%r43, %r132;
	add.s32 	%r44, %r2, %r37;
	mov.b32 	%r204, 0;
	mov.u64 	%rd25, _image;
$L__BB0_18:
	setp.gt.u32 	%p13, %r41, -8;
	mul.lo.s32 	%r47, %r189, 14;
	add.s32 	%r48, %r47, %r37;
	mov.u32 	%r196, %r2;
	@%p13 bra 	$L__BB0_21;
	add.s32 	%r191, %r44, %r47;
	mov.u32 	%r192, %r43;
	mov.u32 	%r196, %r2;
$L__BB0_20:
	.pragma "nounroll";
	cvt.s64.s32 	%rd15, %r191;
	add.s64 	%rd17, %rd25, %rd15;
	ld.const.u8 	%r134, [%rd17];
	add.s32 	%r135, %r204, %r134;
	ld.const.u8 	%r136, [%rd17+1];
	add.s32 	%r137, %r135, %r136;
	ld.const.u8 	%r138, [%rd17+2];
	add.s32 	%r139, %r137, %r138;
	ld.const.u8 	%r140, [%rd17+3];
	add.s32 	%r141, %r139, %r140;
	ld.const.u8 	%r142, [%rd17+4];
	add.s32 	%r143, %r141, %r142;
	ld.const.u8 	%r144, [%rd17+5];
	add.s32 	%r145, %r143, %r144;
	ld.const.u8 	%r146, [%rd17+6];
	add.s32 	%r147, %r145, %r146;
	ld.const.u8 	%r148, [%rd17+7];
	add.s32 	%r204, %r147, %r148;
	add.s32 	%r196, %r196, 8;
	add.s32 	%r192, %r192, 8;
	add.s32 	%r191, %r191, 8;
	setp.ne.s32 	%p14, %r192, 0;
	@%p14 bra 	$L__BB0_20;
$L__BB0_21:
	setp.eq.s32 	%p15, %r38, 0;
	@%p15 bra 	$L__BB0_29;
	setp.lt.u32 	%p16, %r39, 3;
	@%p16 bra 	$L__BB0_24;
	add.s32 	%r150, %r48, %r196;
	cvt.s64.s32 	%rd18, %r150;
	add.s64 	%rd20, %rd25, %rd18;
	ld.const.u8 	%r151, [%rd20];
	add.s32 	%r152, %r204, %r151;
	ld.const.u8 	%r153, [%rd20+1];
	add.s32 	%r154, %r152, %r153;
	ld.const.u8 	%r155, [%rd20+2];
	add.s32 	%r156, %r154, %r155;
	ld.const.u8 	%r157, [%rd20+3];
	add.s32 	%r204, %r156, %r157;
	add.s32 	%r196, %r196, 4;
$L__BB0_24:
	setp.eq.s32 	%p17, %r40, 0;
	@%p17 bra 	$L__BB0_29;
	setp.eq.s32 	%p18, %r40, 1;
	@%p18 bra 	$L__BB0_27;
	add.s32 	%r159, %r48, %r196;
	cvt.s64.s32 	%rd21, %r159;
	add.s64 	%rd23, %rd25, %rd21;
	ld.const.u8 	%r160, [%rd23];
	add.s32 	%r161, %r204, %r160;
	ld.const.u8 	%r162, [%rd23+1];
	add.s32 	%r204, %r161, %r162;
	add.s32 	%r196, %r196, 2;
$L__BB0_27:
	setp.eq.s32 	%p19, %r42, 0;
	@%p19 bra 	$L__BB0_29;
	add.s32 	%r163, %r48, %r196;
	cvt.s64.s32 	%rd24, %r163;
	add.s64 	%rd26, %rd25, %rd24;
	ld.const.u8 	%r164, [%rd26];
	add.s32 	%r204, %r204, %r164;
$L__BB0_29:
	add.s32 	%r189, %r189, 1;
	setp.lt.s32 	%p20, %r189, %r3;
	@%p20 bra 	$L__BB0_18;
$L__BB0_30:
	mul.lo.s32 	%r165, %r77, %r78;
	mad.lo.s32 	%r166, %r165, -255, %r187;
	sub.s32 	%r167, %r166, %r204;
	abs.s32 	%r168, %r167;
	setp.ge.s32 	%p21, %r168, %r79;
	@%p21 bra 	$L__BB0_33;
	mul.wide.s32 	%rd30, %r1, 4;
	mov.u64 	%rd31, _label;
	add.s64 	%rd32, %rd31, %rd30;
	ld.const.u32 	%r171, [%rd32];
	setp.ne.s32 	%p23, %r171, 0;
	@%p23 bra 	$L__BB0_35;
	atom.global.add.u32 	%r172, [%rd1], 1;
	bra.uni 	$L__BB0_35;
$L__BB0_33:
	mul.wide.s32 	%rd27, %r1, 4;
	mov.u64 	%rd28, _label;
	add.s64 	%rd29, %rd28, %rd27;
	ld.const.u32 	%r169, [%rd29];
	setp.ne.s32 	%p22, %r169, 1;
	@%p22 bra 	$L__BB0_35;
	atom.global.add.u32 	%r170, [%rd1], 1;
$L__BB0_35:
	bar.sync 	0;
	ret;

}


// ===== COMPILED SASS (sm_100) =====

	.target	sm_100

	.elftype	@"ET_EXEC"


//--------------------- .note.nv.tkinfo           --------------------------
	.section	.note.nv.tkinfo,"",@"SHT_NOTE"
	.sectionflags	@"SHF_NOTE_NV_TKINFO"
	.tkinfo
        /*0018*/ 	.word	0x00000002
        /*0030*/ 	.string	""
        /*0030*/ 	.string	"ptxas"
        /*0030*/ 	.string	"Cuda compilation tools, release 13.0, V13.0.88"
        /*0030*/ 	.string	"Build cuda_13.0.r13.0/compiler.36424714_0"
        /*0030*/ 	.string	"-arch sm_100 -m 64 "



//--------------------- .note.nv.cuinfo           --------------------------
	.section	.note.nv.cuinfo,"",@"SHT_NOTE"
	.sectionflags	@"SHF_NOTE_NV_CUINFO"
        /*0018*/ 	.short	0x0002
        /*001a*/ 	.short	0x0064
        /*001c*/ 	.short	0x0082
	.zero		2


//--------------------- .nv.info                  --------------------------
	.section	.nv.info,"",@"SHT_CUDA_INFO"
	.align	4


	//----- nvinfo : EIATTR_REGCOUNT
	.align		4
        /*0000*/ 	.byte	0x04, 0x2f
        /*0002*/ 	.short	(.L_3 - .L_2)
	.align		4
.L_2:
        /*0004*/ 	.word	index@(_Z7computePiiiiiiii)
        /*0008*/ 	.word	0x0000001a


	//----- nvinfo : EIATTR_FRAME_SIZE
	.align		4
.L_3:
        /*000c*/ 	.byte	0x04, 0x11
        /*000e*/ 	.short	(.L_5 - .L_4)
	.align		4
.L_4:
        /*0010*/ 	.word	index@(_Z7computePiiiiiiii)
        /*0014*/ 	.word	0x00000000


	//----- nvinfo : EIATTR_MIN_STACK_SIZE
	.align		4
.L_5:
        /*0018*/ 	.byte	0x04, 0x12
        /*001a*/ 	.short	(.L_7 - .L_6)
	.align		4
.L_6:
        /*001c*/ 	.word	index@(_Z7computePiiiiiiii)
        /*0020*/ 	.word	0x00000000
.L_7:


//--------------------- .nv.compat                --------------------------
	.section	.nv.compat,"",@"SHT_CUDA_COMPAT_INFO"
	.align	4
        /*0000*/ 	.byte	0x02, 0x09, 0x00, 0x00, 0x02, 0x02, 0x01, 0x00, 0x02, 0x05, 0x05, 0x00, 0x03, 0x07, 0x01, 0x01
        /*0010*/ 	.byte	0x02, 0x03, 0x00, 0x00, 0x02, 0x06, 0x01, 0x00, 0x04, 0x0b, 0x08, 0x00, 0x09, 0x00, 0x00, 0x00
        /*0020*/ 	.byte	0x00, 0x00, 0x00, 0x00


//--------------------- .nv.info._Z7computePiiiiiiii --------------------------
	.section	.nv.info._Z7computePiiiiiiii,"",@"SHT_CUDA_INFO"
	.sectionflags	@""
	.align	4


	//----- nvinfo : EIATTR_CUDA_API_VERSION
	.align		4
        /*0000*/ 	.byte	0x04, 0x37
        /*0002*/ 	.short	(.L_9 - .L_8)
.L_8:
        /*0004*/ 	.word	0x00000082


	//----- nvinfo : EIATTR_KPARAM_INFO
	.align		4
.L_9:
        /*0008*/ 	.byte	0x04, 0x17
        /*000a*/ 	.short	(.L_11 - .L_10)
.L_10:
        /*000c*/ 	.word	0x00000000
        /*0010*/ 	.short	0x0007
        /*0012*/ 	.short	0x0020
        /*0014*/ 	.byte	0x00, 0xf0, 0x11, 0x00


	//----- nvinfo : EIATTR_KPARAM_INFO
	.align		4
.L_11:
        /*0018*/ 	.byte	0x04, 0x17
        /*001a*/ 	.short	(.L_13 - .L_12)
.L_12:
        /*001c*/ 	.word	0x00000000
        /*0020*/ 	.short	0x0006
        /*0022*/ 	.short	0x001c
        /*0024*/ 	.byte	0x00, 0xf0, 0x11, 0x00


	//----- nvinfo : EIATTR_KPARAM_INFO
	.align		4
.L_13:
        /*0028*/ 	.byte	0x04, 0x17
        /*002a*/ 	.short	(.L_15 - .L_14)
.L_14:
        /*002c*/ 	.word	0x00000000
        /*0030*/ 	.short	0x0005
        /*0032*/ 	.short	0x0018
        /*0034*/ 	.byte	0x00, 0xf0, 0x11, 0x00


	//----- nvinfo : EIATTR_KPARAM_INFO
	.align		4
.L_15:
        /*0038*/ 	.byte	0x04, 0x17
        /*003a*/ 	.short	(.L_17 - .L_16)
.L_16:
        /*003c*/ 	.word	0x00000000
        /*0040*/ 	.short	0x0004
        /*0042*/ 	.short	0x0014
        /*0044*/ 	.byte	0x00, 0xf0, 0x11, 0x00


	//----- nvinfo : EIATTR_KPARAM_INFO
	.align		4
.L_17:
        /*0048*/ 	.byte	0x04, 0x17
        /*004a*/ 	.short	(.L_19 - .L_18)
.L_18:
        /*004c*/ 	.word	0x00000000
        /*0050*/ 	.short	0x0003
        /*0052*/ 	.short	0x0010
        /*0054*/ 	.byte	0x00, 0xf0, 0x11, 0x00


	//----- nvinfo : EIATTR_KPARAM_INFO
	.align		4
.L_19:
        /*0058*/ 	.byte	0x04, 0x17
        /*005a*/ 	.short	(.L_21 - .L_20)
.L_20:
        /*005c*/ 	.word	0x00000000
        /*0060*/ 	.short	0x0002
        /*0062*/ 	.short	0x000c
        /*0064*/ 	.byte	0x00, 0xf0, 0x11, 0x00


	//----- nvinfo : EIATTR_KPARAM_INFO
	.align		4
.L_21:
        /*0068*/ 	.byte	0x04, 0x17
        /*006a*/ 	.short	(.L_23 - .L_22)
.L_22:
        /*006c*/ 	.word	0x00000000
        /*0070*/ 	.short	0x0001
        /*0072*/ 	.short	0x0008
        /*0074*/ 	.byte	0x00, 0xf0, 0x11, 0x00


	//----- nvinfo : EIATTR_KPARAM_INFO
	.align		4
.L_23:
        /*0078*/ 	.byte	0x04, 0x17
        /*007a*/ 	.short	(.L_25 - .L_24)
.L_24:
        /*007c*/ 	.word	0x00000000
        /*0080*/ 	.short	0x0000
        /*0082*/ 	.short	0x0000
        /*0084*/ 	.byte	0x00, 0xf5, 0x21, 0x00


	//----- nvinfo : EIATTR_SPARSE_MMA_MASK
	.align		4
.L_25:
        /*0088*/ 	.byte	0x03, 0x50
        /*008a*/ 	.short	0x0000


	//----- nvinfo : EIATTR_MAXREG_COUNT
	.align		4
        /*008c*/ 	.byte	0x03, 0x1b
        /*008e*/ 	.short	0x00ff


	//----- nvinfo : EIATTR_NUM_BARRIERS
	.align		4
        /*0090*/ 	.byte	0x02, 0x4c
        /*0092*/ 	.byte	0x01
	.zero		1


	//----- nvinfo : EIATTR_MERCURY_ISA_VERSION
	.align		4
        /*0094*/ 	.byte	0x03, 0x5f
        /*0096*/ 	.short	0x0101


	//----- nvinfo : EIATTR_INT_WARP_WIDE_INSTR_OFFSETS
	.align		4
        /*0098*/ 	.byte	0x04, 0x31
        /*009a*/ 	.short	(.L_27 - .L_26)


	//   ....[0]....
.L_26:
        /*009c*/ 	.word	0x00000a20


	//   ....[1]....
        /*00a0*/ 	.word	0x00000af0


	//----- nvinfo : EIATTR_VRC_CTA_INIT_COUNT
	.align		4
.L_27:
        /*00a4*/ 	.byte	0x02, 0x4a
	.zero		1
	.zero		1


	//----- nvinfo : EIATTR_EXIT_INSTR_OFFSETS
	.align		4
        /*00a8*/ 	.byte	0x04, 0x1c
        /*00aa*/ 	.short	(.L_29 - .L_28)


	//   ....[0]....
.L_28:
        /*00ac*/ 	.word	0x00000b60


	//----- nvinfo : EIATTR_CRS_STACK_SIZE
	.align		4
.L_29:
        /*00b0*/ 	.byte	0x04, 0x1e
        /*00b2*/ 	.short	(.L_31 - .L_30)
.L_30:
        /*00b4*/ 	.word	0x00000000


	//----- nvinfo : EIATTR_CBANK_PARAM_SIZE
	.align		4
.L_31:
        /*00b8*/ 	.byte	0x03, 0x19
        /*00ba*/ 	.short	0x0024


	//----- nvinfo : EIATTR_PARAM_CBANK
	.align		4
        /*00bc*/ 	.byte	0x04, 0x0a
        /*00be*/ 	.short	(.L_33 - .L_32)
	.align		4
.L_32:
        /*00c0*/ 	.word	index@(.nv.constant0._Z7computePiiiiiiii)
        /*00c4*/ 	.short	0x0380
        /*00c6*/ 	.short	0x0024


	//----- nvinfo : EIATTR_SW_WAR
	.align		4
.L_33:
        /*00c8*/ 	.byte	0x04, 0x36
        /*00ca*/ 	.short	(.L_35 - .L_34)
.L_34:
        /*00cc*/ 	.word	0x00000008
.L_35:


//--------------------- .nv.callgraph             --------------------------
	.section	.nv.callgraph,"",@"SHT_CUDA_CALLGRAPH"
	.align	4
	.sectionentsize	8
	.align		4
        /*0000*/ 	.word	0x00000000
	.align		4
        /*0004*/ 	.word	0xffffffff
	.align		4
        /*0008*/ 	.word	0x00000000
	.align		4
        /*000c*/ 	.word	0xfffffffe
	.align		4
        /*0010*/ 	.word	0x00000000
	.align		4
        /*0014*/ 	.word	0xfffffffd
	.align		4
        /*0018*/ 	.word	0x00000000
	.align		4
        /*001c*/ 	.word	0xfffffffc


//--------------------- .nv.constant3             --------------------------
	.section	.nv.constant3,"a",@progbits
	.align	4
.nv.constant3:
	.type		_image,@object
	.size		_image,(_label - _image)
_image:
	.zero		588
	.type		_label,@object
	.size		_label,(.L_1 - _label)
_label:
	.zero		12
.L_1:


//--------------------- .text._Z7computePiiiiiiii --------------------------
	.section	.text._Z7computePiiiiiiii,"ax",@progbits
	.align	128
        .global         _Z7computePiiiiiiii
        .type           _Z7computePiiiiiiii,@function
        .size           _Z7computePiiiiiiii,(.L_x_16 - _Z7computePiiiiiiii)
        .other          _Z7computePiiiiiiii,@"STO_CUDA_ENTRY STV_DEFAULT"
_Z7computePiiiiiiii:
.text._Z7computePiiiiiiii:
[----:B------:R-:W-:Y:S01]  /*0000*/  LDC R1, c[0x0][0x37c] ;  /* 0x0000df00ff017b82 */ /* 0x000fe20000000800 */
[----:B------:R-:W0:Y:S01]  /*0010*/  S2R R0, SR_CTAID.X ;  /* 0x0000000000007919 */ /* 0x000e220000002500 */
[----:B------:R-:W1:Y:S06]  /*0020*/  LDCU.64 UR6, c[0x0][0x390] ;  /* 0x00007200ff0677ac */ /* 0x000e6c0008000a00 */
[----:B------:R-:W2:Y:S01]  /*0030*/  LDC.64 R4, c[0x0][0x388] ;  /* 0x0000e200ff047b82 */ /* 0x000ea20000000a00 */
[----:B------:R-:W-:Y:S01]  /*0040*/  IMAD.MOV.U32 R6, RZ, RZ, RZ ;  /* 0x000000ffff067224 */ /* 0x000fe200078e00ff */
[----:B------:R-:W0:Y:S01]  /*0050*/  S2R R3, SR_TID.X ;  /* 0x0000000000037919 */ /* 0x000e220000002100 */
[----:B------:R-:W0:Y:S01]  /*0060*/  LDCU UR4, c[0x0][0x360] ;  /* 0x00006c00ff0477ac */ /* 0x000e220008000800 */
[----:B------:R-:W3:Y:S01]  /*0070*/  LDCU UR5, c[0x0][0x38c] ;  /* 0x00007180ff0577ac */ /* 0x000ee20008000800 */
[----:B-1----:R-:W-:-:S04]  /*0080*/  UISETP.GE.AND UP0, UPT, UR6, 0x1, UPT ;  /* 0x000000010600788c */ /* 0x002fc8000bf06270 */
[----:B------:R-:W-:Y:S02]  /*0090*/  UISETP.LT.OR UP0, UPT, UR7, 0x1, !UP0 ;  /* 0x000000010700788c */ /* 0x000fe4000c701670 */
[----:B--2---:R-:W-:Y:S02]  /*00a0*/  VIADD R2, R5, UR7 ;  /* 0x0000000705027c36 */ /* 0x004fe40008000000 */
[----:B---3--:R-:W-:Y:S02]  /*00b0*/  IMAD.U32 R5, RZ, RZ, UR5 ;  /* 0x00000005ff057e24 */ /* 0x008fe4000f8e00ff */
[----:B0-----:R-:W-:Y:S02]  /*00c0*/  IMAD R0, R0, UR4, R3 ;  /* 0x0000000400007c24 */ /* 0x001fe4000f8e0203 */
[----:B------:R-:W-:Y:S01]  /*00d0*/  VIADD R3, R4, UR6 ;  /* 0x0000000604037c36 */ /* 0x000fe20008000000 */
[----:B------:R-:W-:Y:S06]  /*00e0*/  BRA.U UP0, `(.L_x_0) ;  /* 0x0000000100ec7547 */ /* 0x000fec000b800000 */
[----:B------:R-:W-:Y:S01]  /*00f0*/  VIADDMNMX R7, R4, 0x1, R3, !PT ;  /* 0x0000000104077846 */ /* 0x000fe20007800103 */
[----:B------:R-:W-:-:S04]  /*0100*/  IMAD.MOV.U32 R6, RZ, RZ, RZ ;  /* 0x000000ffff067224 */ /* 0x000fc800078e00ff */
[----:B------:R-:W-:Y:S02]  /*0110*/  IMAD.IADD R19, R7, 0x1, -R4 ;  /* 0x0000000107137824 */ /* 0x000fe400078e0a04 */
[----:B------:R-:W-:-:S03]  /*0120*/  IMAD.IADD R7, R4, 0x1, -R7 ;  /* 0x0000000104077824 */ /* 0x000fc600078e0a07 */
[----:B------:R-:W-:Y:S02]  /*0130*/  LOP3.LUT R18, R19, 0x7, RZ, 0xc0, !PT ;  /* 0x0000000713127812 */ /* 0x000fe400078ec0ff */
[----:B------:R-:W-:Y:S01]  /*0140*/  ISETP.GT.U32.AND P2, PT, R7, -0x8, PT ;  /* 0xfffffff80700780c */ /* 0x000fe20003f44070 */
[----:B------:R-:W-:Y:S01]  /*0150*/  IMAD.U32 R7, RZ, RZ, UR5 ;  /* 0x00000005ff077e24 */ /* 0x000fe2000f8e00ff */
[C---:B------:R-:W-:Y:S01]  /*0160*/  LOP3.LUT R20, R19.reuse, 0x3, RZ, 0xc0, !PT ;  /* 0x0000000313147812 */ /* 0x040fe200078ec0ff */
[----:B------:R-:W-:Y:S01]  /*0170*/  VIADD R4, R18, 0xffffffff ;  /* 0xffffffff12047836 */ /* 0x000fe20000000000 */
[----:B------:R-:W-:-:S04]  /*0180*/  LOP3.LUT R21, R19, 0xfffffff8, RZ, 0xc0, !PT ;  /* 0xfffffff813157812 */ /* 0x000fc800078ec0ff */
[----:B------:R-:W-:-:S13]  /*0190*/  ISETP.GE.U32.AND P1, PT, R4, 0x3, PT ;  /* 0x000000030400780c */ /* 0x000fda0003f26070 */
.L_x_5:
[----:B0-----:R-:W0:Y:S01]  /*01a0*/  LDC R4, c[0x0][0x388] ;  /* 0x0000e200ff047b82 */ /* 0x001e220000000800 */
[----:B------:R-:W-:Y:S01]  /*01b0*/  IMAD R9, R0, 0xe, R7 ;  /* 0x0000000e00097824 */ /* 0x000fe200078e0207 */
[----:B------:R-:W-:Y:S01]  /*01c0*/  ISETP.NE.AND P4, PT, R18, RZ, PT ;  /* 0x000000ff1200720c */ /* 0x000fe20003f85270 */
[----:B------:R-:W-:Y:S02]  /*01d0*/  VIADD R7, R7, 0x1 ;  /* 0x0000000107077836 */ /* 0x000fe40000000000 */
[----:B------:R-:W-:-:S03]  /*01e0*/  IMAD R9, R9, 0xe, RZ ;  /* 0x0000000e09097824 */ /* 0x000fc600078e02ff */
[----:B------:R-:W-:Y:S01]  /*01f0*/  ISETP.GE.AND P0, PT, R7, R2, PT ;  /* 0x000000020700720c */ /* 0x000fe20003f06270 */
[----:B------:R-:W-:-:S12]  /*0200*/  @P2 BRA `(.L_x_1) ;  /* 0x0000000000482947 */ /* 0x000fd80003800000 */
[----:B------:R-:W-:-:S05]  /*0210*/  UMOV UR4, URZ ;  /* 0x000000ff00047c82 */ /* 0x000fca0008000000 */
.L_x_2:
[----:B0-----:R-:W-:Y:S01]  /*0220*/  IMAD.IADD R8, R9, 0x1, R4 ;  /* 0x0000000109087824 */ /* 0x001fe200078e0204 */
[----:B------:R-:W-:Y:S01]  /*0230*/  UIADD3 UR4, UPT, UPT, UR4, 0x8, URZ ;  /* 0x0000000804047890 */ /* 0x000fe2000fffe0ff */
[----:B------:R-:W-:Y:S02]  /*0240*/  VIADD R4, R4, 0x8 ;  /* 0x0000000804047836 */ /* 0x000fe40000000000 */
[----:B------:R-:W0:Y:S03]  /*0250*/  LDC.U8 R11, c[0x3][R8] ;  /* 0x00c00000080b7b82 */ /* 0x000e260000000000 */
[----:B------:R-:W-:-:S05]  /*0260*/  ISETP.NE.AND P3, PT, R21, UR4, PT ;  /* 0x0000000415007c0c */ /* 0x000fca000bf65270 */
[----:B------:R-:W0:Y:S08]  /*0270*/  LDC.U8 R10, c[0x3][R8+0x1] ;  /* 0x00c00040080a7b82 */ /* 0x000e300000000000 */
[----:B------:R-:W1:Y:S08]  /*0280*/  LDC.U8 R13, c[0x3][R8+0x2] ;  /* 0x00c00080080d7b82 */ /* 0x000e700000000000 */
[----:B------:R-:W1:Y:S08]  /*0290*/  LDC.U8 R12, c[0x3][R8+0x3] ;  /* 0x00c000c0080c7b82 */ /* 0x000e700000000000 */
[----:B------:R-:W2:Y:S08]  /*02a0*/  LDC.U8 R15, c[0x3][R8+0x4] ;  /* 0x00c00100080f7b82 */ /* 0x000eb00000000000 */
[----:B------:R-:W2:Y:S08]  /*02b0*/  LDC.U8 R14, c[0x3][R8+0x5] ;  /* 0x00c00140080e7b82 */ /* 0x000eb00000000000 */
[----:B------:R-:W3:Y:S08]  /*02c0*/  LDC.U8 R17, c[0x3][R8+0x6] ;  /* 0x00c0018008117b82 */ /* 0x000ef00000000000 */
[----:B------:R-:W3:Y:S01]  /*02d0*/  LDC.U8 R16, c[0x3][R8+0x7] ;  /* 0x00c001c008107b82 */ /* 0x000ee20000000000 */
[----:B0-----:R-:W-:-:S04]  /*02e0*/  IADD3 R10, PT, PT, R10, R6, R11 ;  /* 0x000000060a0a7210 */ /* 0x001fc80007ffe00b */
[----:B-1----:R-:W-:-:S04]  /*02f0*/  IADD3 R10, PT, PT, R12, R10, R13 ;  /* 0x0000000a0c0a7210 */ /* 0x002fc80007ffe00d */
[----:B--2---:R-:W-:-:S04]  /*0300*/  IADD3 R10, PT, PT, R14, R10, R15 ;  /* 0x0000000a0e0a7210 */ /* 0x004fc80007ffe00f */
[----:B---3--:R-:W-:Y:S01]  /*0310*/  IADD3 R6, PT, PT, R16, R10, R17 ;  /* 0x0000000a10067210 */ /* 0x008fe20007ffe011 */
[----:B------:R-:W-:Y:S06]  /*0320*/  @P3 BRA `(.L_x_2) ;  /* 0xfffffffc00bc3947 */ /* 0x000fec000383ffff */
.L_x_1:
[----:B------:R-:W-:Y:S05]  /*0330*/  @!P4 BRA `(.L_x_3) ;  /* 0x000000000054c947 */ /* 0x000fea0003800000 */
[----:B------:R-:W-:Y:S01]  /*0340*/  ISETP.NE.AND P3, PT, R20, RZ, PT ;  /* 0x000000ff1400720c */ /* 0x000fe20003f65270 */
[----:B------:R-:W-:-:S12]  /*0350*/  @!P1 BRA `(.L_x_4) ;  /* 0x0000000000209947 */ /* 0x000fd80003800000 */
[----:B0-----:R-:W-:Y:S02]  /*0360*/  IMAD.IADD R8, R9, 0x1, R4 ;  /* 0x0000000109087824 */ /* 0x001fe400078e0204 */
[----:B------:R-:W-:Y:S02]  /*0370*/  VIADD R4, R4, 0x4 ;  /* 0x0000000404047836 */ /* 0x000fe40000000000 */
[----:B------:R-:W0:Y:S08]  /*0380*/  LDC.U8 R11, c[0x3][R8] ;  /* 0x00c00000080b7b82 */ /* 0x000e300000000000 */
[----:B------:R-:W0:Y:S08]  /*0390*/  LDC.U8 R10, c[0x3][R8+0x1] ;  /* 0x00c00040080a7b82 */ /* 0x000e300000000000 */
[----:B------:R-:W1:Y:S08]  /*03a0*/  LDC.U8 R13, c[0x3][R8+0x2] ;  /* 0x00c00080080d7b82 */ /* 0x000e700000000000 */
[----:B------:R-:W1:Y:S01]  /*03b0*/  LDC.U8 R12, c[0x3][R8+0x3] ;  /* 0x00c000c0080c7b82 */ /* 0x000e620000000000 */
[----:B0-----:R-:W-:-:S04]  /*03c0*/  IADD3 R6, PT, PT, R10, R6, R11 ;  /* 0x000000060a067210 */ /* 0x001fc80007ffe00b */
[----:B-1----:R-:W-:-:S07]  /*03d0*/  IADD3 R6, PT, PT, R12, R6, R13 ;  /* 0x000000060c067210 */ /* 0x002fce0007ffe00d */
.L_x_4:
[----:B------:R-:W-:Y:S05]  /*03e0*/  @!P3 BRA `(.L_x_3) ;  /* 0x000000000028b947 */ /* 0x000fea0003800000 */
[----:B------:R-:W-:Y:S02]  /*03f0*/  ISETP.NE.AND P3, PT, R20, 0x1, PT ;  /* 0x000000011400780c */ /* 0x000fe40003f65270 */
[----:B------:R-:W-:-:S11]  /*0400*/  LOP3.LUT P4, RZ, R19, 0x1, RZ, 0xc0, !PT ;  /* 0x0000000113ff7812 */ /* 0x000fd6000788c0ff */
[C---:B0-----:R-:W-:Y:S02]  /*0410*/  @P3 IMAD.IADD R8, R9.reuse, 0x1, R4 ;  /* 0x0000000109083824 */ /* 0x041fe400078e0204 */
[----:B------:R-:W-:Y:S02]  /*0420*/  @P3 VIADD R4, R4, 0x2 ;  /* 0x0000000204043836 */ /* 0x000fe40000000000 */
[----:B------:R-:W0:Y:S02]  /*0430*/  @P3 LDC.U8 R11, c[0x3][R8] ;  /* 0x00c00000080b3b82 */ /* 0x000e240000000000 */
[----:B------:R-:W-:-:S06]  /*0440*/  @P4 IMAD.IADD R4, R9, 0x1, R4 ;  /* 0x0000000109044824 */ /* 0x000fcc00078e0204 */
[----:B------:R-:W0:Y:S08]  /*0450*/  @P3 LDC.U8 R10, c[0x3][R8+0x1] ;  /* 0x00c00040080a3b82 */ /* 0x000e300000000000 */
[----:B------:R-:W1:Y:S01]  /*0460*/  @P4 LDC.U8 R9, c[0x3][R4] ;  /* 0x00c0000004094b82 */ /* 0x000e620000000000 */
[----:B0-----:R-:W-:-:S05]  /*0470*/  @P3 IADD3 R6, PT, PT, R10, R6, R11 ;  /* 0x000000060a063210 */ /* 0x001fca0007ffe00b */
[----:B-1----:R-:W-:-:S07]  /*0480*/  @P4 IMAD.IADD R6, R6, 0x1, R9 ;  /* 0x0000000106064824 */ /* 0x002fce00078e0209 */
.L_x_3:
[----:B------:R-:W-:Y:S05]  /*0490*/  @!P0 BRA `(.L_x_5) ;  /* 0xfffffffc00408947 */ /* 0x000fea000383ffff */
.L_x_0:
[----:B------:R-:W1:Y:S01]  /*04a0*/  LDCU.64 UR6, c[0x0][0x390] ;  /* 0x00007200ff0677ac */ /* 0x000e620008000a00 */
[----:B------:R-:W-:Y:S01]  /*04b0*/  IMAD.MOV.U32 R9, RZ, RZ, RZ ;  /* 0x000000ffff097224 */ /* 0x000fe200078e00ff */
[----:B-1----:R-:W-:-:S04]  /*04c0*/  USHF.L.U32 UR4, UR6, 0x1, URZ ;  /* 0x0000000106047899 */ /* 0x002fc800080006ff */
[----:B------:R-:W-:-:S04]  /*04d0*/  UISETP.GT.AND UP0, UPT, UR4, UR6, UPT ;  /* 0x000000060400728c */ /* 0x000fc8000bf04270 */
[----:B------:R-:W-:-:S09]  /*04e0*/  UISETP.LT.OR UP0, UPT, UR7, 0x1, !UP0 ;  /* 0x000000010700788c */ /* 0x000fd2000c701670 */
[----:B------:R-:W-:Y:S05]  /*04f0*/  BRA.U UP0, `(.L_x_6) ;  /* 0x0000000500047547 */ /* 0x000fea000b800000 */
[----:B------:R-:W1:Y:S01]  /*0500*/  LDC R7, c[0x0][0x388] ;  /* 0x0000e200ff077b82 */ /* 0x000e620000000800 */
[----:B0-----:R-:W-:Y:S01]  /*0510*/  IADD3 R4, PT, PT, R3, UR6, RZ ;  /* 0x0000000603047c10 */ /* 0x001fe2000fffe0ff */
[----:B------:R-:W-:-:S03]  /*0520*/  IMAD.MOV.U32 R9, RZ, RZ, RZ ;  /* 0x000000ffff097224 */ /* 0x000fc600078e00ff */
[----:B------:R-:W-:-:S05]  /*0530*/  VIADDMNMX R4, R3, 0x1, R4, !PT ;  /* 0x0000000103047846 */ /* 0x000fca0007800104 */
[----:B------:R-:W-:-:S05]  /*0540*/  IMAD.IADD R20, R4, 0x1, -R3 ;  /* 0x0000000104147824 */ /* 0x000fca00078e0a03 */
[C---:B------:R-:W-:Y:S02]  /*0550*/  LOP3.LUT R21, R20.reuse, 0x7, RZ, 0xc0, !PT ;  /* 0x0000000714157812 */ /* 0x040fe400078ec0ff */
[C---:B------:R-:W-:Y:S02]  /*0560*/  LOP3.LUT R8, R20.reuse, 0xfffffff8, RZ, 0xc0, !PT ;  /* 0xfffffff814087812 */ /* 0x040fe400078ec0ff */
[----:B------:R-:W-:-:S03]  /*0570*/  LOP3.LUT R22, R20, 0x3, RZ, 0xc0, !PT ;  /* 0x0000000314167812 */ /* 0x000fc600078ec0ff */
[----:B------:R-:W-:Y:S01]  /*0580*/  IMAD.MOV R8, RZ, RZ, -R8 ;  /* 0x000000ffff087224 */ /* 0x000fe200078e0a08 */
[----:B-1----:R-:W-:Y:S01]  /*0590*/  IADD3 R4, PT, PT, R7, UR6, -R4 ;  /* 0x0000000607047c10 */ /* 0x002fe2000fffe804 */
[----:B------:R-:W-:-:S03]  /*05a0*/  VIADD R7, R21, 0xffffffff ;  /* 0xffffffff15077836 */ /* 0x000fc60000000000 */
[----:B------:R-:W-:Y:S01]  /*05b0*/  ISETP.GT.U32.AND P2, PT, R4, -0x8, PT ;  /* 0xfffffff80400780c */ /* 0x000fe20003f44070 */
[----:B------:R-:W-:Y:S01]  /*05c0*/  IMAD R4, R0, 0xc4, R3 ;  /* 0x000000c400047824 */ /* 0x000fe200078e0203 */
[----:B------:R-:W-:-:S13]  /*05d0*/  ISETP.GE.U32.AND P1, PT, R7, 0x3, PT ;  /* 0x000000030700780c */ /* 0x000fda0003f26070 */
.L_x_11:
[--C-:B------:R-:W-:Y:S01]  /*05e0*/  IMAD R23, R0, 0xe, R5.reuse ;  /* 0x0000000e00177824 */ /* 0x100fe200078e0205 */
[----:B------:R-:W-:Y:S01]  /*05f0*/  ISETP.NE.AND P4, PT, R21, RZ, PT ;  /* 0x000000ff1500720c */ /* 0x000fe20003f85270 */
[----:B------:R-:W-:Y:S02]  /*0600*/  IMAD.MOV.U32 R11, RZ, RZ, R5 ;  /* 0x000000ffff0b7224 */ /* 0x000fe400078e0005 */
[----:B------:R-:W-:Y:S02]  /*0610*/  VIADD R5, R5, 0x1 ;  /* 0x0000000105057836 */ /* 0x000fe40000000000 */
[----:B------:R-:W-:-:S03]  /*0620*/  IMAD.MOV.U32 R7, RZ, RZ, R3 ;  /* 0x000000ffff077224 */ /* 0x000fc600078e0003 */
[----:B------:R-:W-:Y:S01]  /*0630*/  ISETP.GE.AND P0, PT, R5, R2, PT ;  /* 0x000000020500720c */ /* 0x000fe20003f06270 */
[----:B------:R-:W-:-:S12]  /*0640*/  @P2 BRA `(.L_x_7) ;  /* 0x0000000000502947 */ /* 0x000fd80003800000 */
[----:B------:R-:W-:Y:S02]  /*0650*/  IMAD R10, R11, 0xe, R4 ;  /* 0x0000000e0b0a7824 */ /* 0x000fe400078e0204 */
[----:B------:R-:W-:Y:S02]  /*0660*/  IMAD.MOV.U32 R11, RZ, RZ, R8 ;  /* 0x000000ffff0b7224 */ /* 0x000fe400078e0008 */
[----:B------:R-:W-:-:S07]  /*0670*/  IMAD.MOV.U32 R7, RZ, RZ, R3 ;  /* 0x000000ffff077224 */ /* 0x000fce00078e0003 */
.L_x_8:
[----:B------:R-:W0:Y:S01]  /*0680*/  LDC.U8 R12, c[0x3][R10] ;  /* 0x00c000000a0c7b82 */ /* 0x000e220000000000 */
[----:B------:R-:W-:Y:S01]  /*0690*/  VIADD R11, R11, 0x8 ;  /* 0x000000080b0b7836 */ /* 0x000fe20000000000 */
[----:B------:R-:W-:-:S04]  /*06a0*/  IADD3 R7, PT, PT, R7, 0x8, RZ ;  /* 0x0000000807077810 */ /* 0x000fc80007ffe0ff */
[----:B------:R-:W-:Y:S02]  /*06b0*/  ISETP.NE.AND P3, PT, R11, RZ, PT ;  /* 0x000000ff0b00720c */ /* 0x000fe40003f65270 */
[----:B------:R-:W0:Y:S08]  /*06c0*/  LDC.U8 R13, c[0x3][R10+0x1] ;  /* 0x00c000400a0d7b82 */ /* 0x000e300000000000 */
[----:B------:R1:W2:Y:S08]  /*06d0*/  LDC.U8 R15, c[0x3][R10+0x2] ;  /* 0x00c000800a0f7b82 */ /* 0x0002b00000000000 */
[----:B------:R1:W2:Y:S08]  /*06e0*/  LDC.U8 R14, c[0x3][R10+0x3] ;  /* 0x00c000c00a0e7b82 */ /* 0x0002b00000000000 */
[----:B------:R1:W3:Y:S08]  /*06f0*/  LDC.U8 R17, c[0x3][R10+0x4] ;  /* 0x00c001000a117b82 */ /* 0x0002f00000000000 */
[----:B------:R1:W3:Y:S08]  /*0700*/  LDC.U8 R16, c[0x3][R10+0x5] ;  /* 0x00c001400a107b82 */ /* 0x0002f00000000000 */
[----:B------:R1:W4:Y:S08]  /*0710*/  LDC.U8 R19, c[0x3][R10+0x6] ;  /* 0x00c001800a137b82 */ /* 0x0003300000000000 */
[----:B------:R1:W4:Y:S01]  /*0720*/  LDC.U8 R18, c[0x3][R10+0x7] ;  /* 0x00c001c00a127b82 */ /* 0x0003220000000000 */
[----:B0-----:R-:W-:Y:S01]  /*0730*/  IADD3 R12, PT, PT, R13, R9, R12 ;  /* 0x000000090d0c7210 */ /* 0x001fe20007ffe00c */
[----:B-1----:R-:W-:-:S03]  /*0740*/  VIADD R10, R10, 0x8 ;  /* 0x000000080a0a7836 */ /* 0x002fc60000000000 */
[----:B--2---:R-:W-:-:S04]  /*0750*/  IADD3 R12, PT, PT, R14, R12, R15 ;  /* 0x0000000c0e0c7210 */ /* 0x004fc80007ffe00f */
[----:B---3--:R-:W-:-:S04]  /*0760*/  IADD3 R12, PT, PT, R16, R12, R17 ;  /* 0x0000000c100c7210 */ /* 0x008fc80007ffe011 */
[----:B----4-:R-:W-:Y:S01]  /*0770*/  IADD3 R9, PT, PT, R18, R12, R19 ;  /* 0x0000000c12097210 */ /* 0x010fe20007ffe013 */
[----:B------:R-:W-:Y:S06]  /*0780*/  @P3 BRA `(.L_x_8) ;  /* 0xfffffffc00bc3947 */ /* 0x000fec000383ffff */
.L_x_7:
[----:B------:R-:W-:Y:S01]  /*0790*/  IMAD R16, R23, 0xe, RZ ;  /* 0x0000000e17107824 */ /* 0x000fe200078e02ff */
[----:B------:R-:W-:Y:S06]  /*07a0*/  @!P4 BRA `(.L_x_9) ;  /* 0x000000000054c947 */ /* 0x000fec0003800000 */
[----:B------:R-:W-:Y:S01]  /*07b0*/  ISETP.NE.AND P3, PT, R22, RZ, PT ;  /* 0x000000ff1600720c */ /* 0x000fe20003f65270 */
[----:B------:R-:W-:-:S12]  /*07c0*/  @!P1 BRA `(.L_x_10) ;  /* 0x0000000000209947 */ /* 0x000fd80003800000 */
[----:B------:R-:W-:Y:S02]  /*07d0*/  IMAD.IADD R10, R16, 0x1, R7 ;  /* 0x00000001100a7824 */ /* 0x000fe400078e0207 */
[----:B------:R-:W-:Y:S02]  /*07e0*/  VIADD R7, R7, 0x4 ;  /* 0x0000000407077836 */ /* 0x000fe40000000000 */
[----:B------:R-:W0:Y:S08]  /*07f0*/  LDC.U8 R12, c[0x3][R10] ;  /* 0x00c000000a0c7b82 */ /* 0x000e300000000000 */
[----:B------:R-:W0:Y:S08]  /*0800*/  LDC.U8 R11, c[0x3][R10+0x1] ;  /* 0x00c000400a0b7b82 */ /* 0x000e300000000000 */
[----:B------:R-:W1:Y:S08]  /*0810*/  LDC.U8 R14, c[0x3][R10+0x2] ;  /* 0x00c000800a0e7b82 */ /* 0x000e700000000000 */
[----:B------:R-:W1:Y:S01]  /*0820*/  LDC.U8 R13, c[0x3][R10+0x3] ;  /* 0x00c000c00a0d7b82 */ /* 0x000e620000000000 */
[----:B0-----:R-:W-:-:S04]  /*0830*/  IADD3 R9, PT, PT, R11, R9, R12 ;  /* 0x000000090b097210 */ /* 0x001fc80007ffe00c */
[----:B-1----:R-:W-:-:S07]  /*0840*/  IADD3 R9, PT, PT, R13, R9, R14 ;  /* 0x000000090d097210 */ /* 0x002fce0007ffe00e */
.L_x_10:
[----:B------:R-:W-:Y:S05]  /*0850*/  @!P3 BRA `(.L_x_9) ;  /* 0x000000000028b947 */ /* 0x000fea0003800000 */
[----:B------:R-:W-:Y:S02]  /*0860*/  ISETP.NE.AND P3, PT, R22, 0x1, PT ;  /* 0x000000011600780c */ /* 0x000fe40003f65270 */
[----:B------:R-:W-:-:S11]  /*0870*/  LOP3.LUT P4, RZ, R20, 0x1, RZ, 0xc0, !PT ;  /* 0x0000000114ff7812 */ /* 0x000fd6000788c0ff */
[C---:B------:R-:W-:Y:S02]  /*0880*/  @P3 IMAD.IADD R11, R16.reuse, 0x1, R7 ;  /* 0x00000001100b3824 */ /* 0x040fe400078e0207 */
[----:B------:R-:W-:Y:S02]  /*0890*/  @P3 VIADD R7, R7, 0x2 ;  /* 0x0000000207073836 */ /* 0x000fe40000000000 */
[----:B------:R-:W0:Y:S02]  /*08a0*/  @P3 LDC.U8 R12, c[0x3][R11] ;  /* 0x00c000000b0c3b82 */ /* 0x000e240000000000 */
[----:B------:R-:W-:-:S06]  /*08b0*/  @P4 IMAD.IADD R7, R16, 0x1, R7 ;  /* 0x0000000110074824 */ /* 0x000fcc00078e0207 */
[----:B------:R-:W0:Y:S08]  /*08c0*/  @P3 LDC.U8 R13, c[0x3][R11+0x1] ;  /* 0x00c000400b0d3b82 */ /* 0x000e300000000000 */
[----:B------:R-:W1:Y:S01]  /*08d0*/  @P4 LDC.U8 R10, c[0x3][R7] ;  /* 0x00c00000070a4b82 */ /* 0x000e620000000000 */
[----:B0-----:R-:W-:-:S05]  /*08e0*/  @P3 IADD3 R9, PT, PT, R13, R9, R12 ;  /* 0x000000090d093210 */ /* 0x001fca0007ffe00c */
[----:B-1----:R-:W-:-:S07]  /*08f0*/  @P4 IMAD.IADD R9, R9, 0x1, R10 ;  /* 0x0000000109094824 */ /* 0x002fce00078e020a */
.L_x_9:
[----:B------:R-:W-:Y:S05]  /*0900*/  @!P0 BRA `(.L_x_11) ;  /* 0xfffffffc00348947 */ /* 0x000fea000383ffff */
.L_x_6:
[----:B------:R-:W1:Y:S01]  /*0910*/  LDC.64 R2, c[0x0][0x390] ;  /* 0x0000e400ff027b82 */ /* 0x000e620000000a00 */
[----:B------:R-:W2:Y:S01]  /*0920*/  LDCU UR6, c[0x0][0x398] ;  /* 0x00007300ff0677ac */ /* 0x000ea20008000800 */
[----:B------:R-:W-:Y:S01]  /*0930*/  BSSY.RECONVERGENT B0, `(.L_x_12) ;  /* 0x0000021000007945 */ /* 0x000fe20003800200 */
[----:B------:R-:W3:Y:S01]  /*0940*/  LDCU.64 UR4, c[0x0][0x358] ;  /* 0x00006b00ff0477ac */ /* 0x000ee20008000a00 */
[----:B-1----:R-:W-:-:S04]  /*0950*/  IMAD R3, R2, R3, RZ ;  /* 0x0000000302037224 */ /* 0x002fc800078e02ff */
[----:B------:R-:W-:-:S04]  /*0960*/  IMAD R6, R3, -0xff, R6 ;  /* 0xffffff0103067824 */ /* 0x000fc800078e0206 */
[----:B------:R-:W-:-:S05]  /*0970*/  IMAD.IADD R6, R6, 0x1, -R9 ;  /* 0x0000000106067824 */ /* 0x000fca00078e0a09 */
[----:B------:R-:W-:-:S04]  /*0980*/  IABS R2, R6 ;  /* 0x0000000600027213 */ /* 0x000fc80000000000 */
[----:B--2---:R-:W-:-:S13]  /*0990*/  ISETP.GE.AND P0, PT, R2, UR6, PT ;  /* 0x0000000602007c0c */ /* 0x004fda000bf06270 */
[----:B---3--:R-:W-:Y:S05]  /*09a0*/  @P0 BRA `(.L_x_13) ;  /* 0x0000000000340947 */ /* 0x008fea0003800000 */
[----:B------:R-:W-:Y:S02]  /*09b0*/  UMOV UR6, 0x24c ;  /* 0x0000024c00067882 */ /* 0x000fe40000000000 */
[----:B------:R-:W-:-:S06]  /*09c0*/  LEA R0, R0, UR6, 0x2 ;  /* 0x0000000600007c11 */ /* 0x000fcc000f8e10ff */
[----:B------:R-:W1:Y:S02]  /*09d0*/  LDC R0, c[0x3][R0] ;  /* 0x00c0000000007b82 */ /* 0x000e640000000800 */
[----:B-1----:R-:W-:-:S13]  /*09e0*/  ISETP.NE.AND P0, PT, R0, RZ, PT ;  /* 0x000000ff0000720c */ /* 0x002fda0003f05270 */
[----:B------:R-:W-:Y:S05]  /*09f0*/  @P0 BRA `(.L_x_14) ;  /* 0x0000000000500947 */ /* 0x000fea0003800000 */
[----:B------:R-:W1:Y:S01]  /*0a00*/  S2R R0, SR_LANEID ;  /* 0x0000000000007919 */ /* 0x000e620000000000 */
[----:B------:R-:W2:Y:S01]  /*0a10*/  LDC.64 R2, c[0x0][0x380] ;  /* 0x0000e000ff027b82 */ /* 0x000ea20000000a00 */
[----:B------:R-:W-:Y:S02]  /*0a20*/  VOTEU.ANY UR6, UPT, PT ;  /* 0x0000000000067886 */ /* 0x000fe400038e0100 */
[----:B------:R-:W-:Y:S02]  /*0a30*/  UFLO.U32 UR7, UR6 ;  /* 0x00000006000772bd */ /* 0x000fe400080e0000 */
[----:B------:R-:W2:Y:S04]  /*0a40*/  POPC R5, UR6 ;  /* 0x0000000600057d09 */ /* 0x000ea80008000000 */
[----:B-1----:R-:W-:-:S13]  /*0a50*/  ISETP.EQ.U32.AND P0, PT, R0, UR7, PT ;  /* 0x0000000700007c0c */ /* 0x002fda000bf02070 */
[----:B--2---:R2:W-:Y:S01]  /*0a60*/  @P0 REDG.E.ADD.STRONG.GPU desc[UR4][R2.64], R5 ;  /* 0x000000050200098e */ /* 0x0045e2000c12e104 */
[----:B------:R-:W-:Y:S05]  /*0a70*/  BRA `(.L_x_14) ;  /* 0x0000000000307947 */ /* 0x000fea0003800000 */
.L_x_13:
[----:B------:R-:W-:Y:S02]  /*0a80*/  UMOV UR6, 0x24c ;  /* 0x0000024c00067882 */ /* 0x000fe40000000000 */
[----:B------:R-:W-:-:S06]  /*0a90*/  LEA R0, R0, UR6, 0x2 ;  /* 0x0000000600007c11 */ /* 0x000fcc000f8e10ff */
[----:B------:R-:W1:Y:S02]  /*0aa0*/  LDC R0, c[0x3][R0] ;  /* 0x00c0000000007b82 */ /* 0x000e640000000800 */
[----:B-1----:R-:W-:-:S13]  /*0ab0*/  ISETP.NE.AND P0, PT, R0, 0x1, PT ;  /* 0x000000010000780c */ /* 0x002fda0003f05270 */
[----:B------:R-:W-:Y:S05]  /*0ac0*/  @P0 BRA `(.L_x_14) ;  /* 0x00000000001c0947 */ /* 0x000fea0003800000 */
[----:B------:R-:W1:Y:S01]  /*0ad0*/  S2R R0, SR_LANEID ;  /* 0x0000000000007919 */ /* 0x000e620000000000 */
[----:B------:R-:W2:Y:S01]  /*0ae0*/  LDC.64 R2, c[0x0][0x380] ;  /* 0x0000e000ff027b82 */ /* 0x000ea20000000a00 */
[----:B------:R-:W-:Y:S02]  /*0af0*/  VOTEU.ANY UR6, UPT, PT ;  /* 0x0000000000067886 */ /* 0x000fe400038e0100 */
[----:B------:R-:W-:Y:S02]  /*0b00*/  UFLO.U32 UR7, UR6 ;  /* 0x00000006000772bd */ /* 0x000fe400080e0000 */
[----:B------:R-:W2:Y:S04]  /*0b10*/  POPC R5, UR6 ;  /* 0x0000000600057d09 */ /* 0x000ea80008000000 */
[----:B-1----:R-:W-:-:S13]  /*0b20*/  ISETP.EQ.U32.AND P0, PT, R0, UR7, PT ;  /* 0x0000000700007c0c */ /* 0x002fda000bf02070 */
[----:B--2---:R1:W-:Y:S02]  /*0b30*/  @P0 REDG.E.ADD.STRONG.GPU desc[UR4][R2.64], R5 ;  /* 0x000000050200098e */ /* 0x0043e4000c12e104 */
.L_x_14:
[----:B------:R-:W-:Y:S05]  /*0b40*/  BSYNC.RECONVERGENT B0 ;  /* 0x0000000000007941 */ /* 0x000fea0003800200 */
.L_x_12:
[----:B------:R-:W-:Y:S06]  /*0b50*/  BAR.SYNC.DEFER_BLOCKING 0x0 ;  /* 0x0000000000007b1d */ /* 0x000fec0000010000 */
[----:B------:R-:W-:Y:S05]  /*0b60*/  EXIT ;  /* 0x000000000000794d */ /* 0x000fea0003800000 */
.L_x_15:
[----:B------:R-:W-:-:S00]  /*0b70*/  BRA `(.L_x_15) ;  /* 0xfffffffc00fc7947 */ /* 0x000fc0000383ffff */
[----:B------:R-:W-:-:S00]  /*0b80*/  NOP ;  /* 0x0000000000007918 */ /* 0x000fc00000000000 */
[----:B------:R-:W-:-:S00]  /*0b90*/  NOP ;  /* 0x0000000000007918 */ /* 0x000fc00000000000 */
[----:B------:R-:W-:-:S00]  /*0ba0*/  NOP ;  /* 0x0000000000007918 */ /* 0x000fc00000000000 */
[----:B------:R-:W-:-:S00]  /*0bb0*/  NOP ;  /* 0x0000000000007918 */ /* 0x000fc00000000000 */
[----:B------:R-:W-:-:S00]  /*0bc0*/  NOP ;  /* 0x0000000000007918 */ /* 0x000fc00000000000 */
[----:B------:R-:W-:-:S00]  /*0bd0*/  NOP ;  /* 0x0000000000007918 */ /* 0x000fc00000000000 */
[----:B------:R-:W-:-:S00]  /*0be0*/  NOP ;  /* 0x0000000000007918 */ /* 0x000fc00000000000 */
[----:B------:R-:W-:-:S00]  /*0bf0*/  NOP ;  /* 0x0000000000007918 */ /* 0x000fc00000000000 */
.L_x_16:


//--------------------- .nv.shared.reserved.0     --------------------------
	.section	.nv.shared.reserved.0,"aw",@nobits
	.weak		__nv_reservedSMEM_offset_0_alias
	.size		__nv_reservedSMEM_offset_0_alias, 0, 64
	.other		__nv_reservedSMEM_offset_0_alias,@"STO_CUDA_RESERVED_SHARED STV_DEFAULT"
__nv_reservedSMEM_offset_0_alias:
	.zero		0
	.zero		64


//--------------------- .nv.constant0._Z7computePiiiiiiii --------------------------
	.section	.nv.constant0._Z7computePiiiiiiii,"a",@progbits
	.sectionflags	@""
	.align	4
.nv.constant0._Z7computePiiiiiiii:
	.zero		932


//--------------------- SYMBOLS --------------------------

	.type		.nv.reservedSmem.offset0,@object
	.size		.nv.reservedSmem.offset0,0x4
